//
// Generated by NVIDIA NVVM Compiler
//
// Compiler Build ID: CL-36424714
// Cuda compilation tools, release 13.0, V13.0.88
// Based on NVVM 20.0.0
//

.version 9.0
.target sm_100
.address_size 64

	// .globl	_Z12matmulKernelPfS_S_iii

.visible .entry _Z12matmulKernelPfS_S_iii(
	.param .u64 .ptr .align 1 _Z12matmulKernelPfS_S_iii_param_0,
	.param .u64 .ptr .align 1 _Z12matmulKernelPfS_S_iii_param_1,
	.param .u64 .ptr .align 1 _Z12matmulKernelPfS_S_iii_param_2,
	.param .u32 _Z12matmulKernelPfS_S_iii_param_3,
	.param .u32 _Z12matmulKernelPfS_S_iii_param_4,
	.param .u32 _Z12matmulKernelPfS_S_iii_param_5
)
{
	.reg .pred 	%p<13>;
	.reg .b32 	%r<41>;
	.reg .b32 	%f<70>;
	.reg .b64 	%rd<53>;

	ld.param.u64 	%rd7, [_Z12matmulKernelPfS_S_iii_param_0];
	ld.param.u64 	%rd8, [_Z12matmulKernelPfS_S_iii_param_1];
	ld.param.u64 	%rd6, [_Z12matmulKernelPfS_S_iii_param_2];
	ld.param.u32 	%r20, [_Z12matmulKernelPfS_S_iii_param_3];
	ld.param.u32 	%r18, [_Z12matmulKernelPfS_S_iii_param_4];
	ld.param.u32 	%r19, [_Z12matmulKernelPfS_S_iii_param_5];
	cvta.to.global.u64 	%rd1, %rd8;
	cvta.to.global.u64 	%rd2, %rd7;
	mov.u32 	%r21, %ctaid.y;
	mov.u32 	%r22, %ntid.y;
	mov.u32 	%r23, %tid.y;
	mad.lo.s32 	%r1, %r21, %r22, %r23;
	mov.u32 	%r24, %ctaid.x;
	mov.u32 	%r25, %ntid.x;
	mov.u32 	%r26, %tid.x;
	mad.lo.s32 	%r2, %r24, %r25, %r26;
	setp.ge.s32 	%p1, %r1, %r20;
	setp.ge.s32 	%p2, %r2, %r18;
	or.pred  	%p3, %p1, %p2;
	@%p3 bra 	$L__BB0_14;
	setp.lt.s32 	%p4, %r19, 1;
	mov.f32 	%f69, 0f00000000;
	@%p4 bra 	$L__BB0_13;
	mul.lo.s32 	%r3, %r19, %r1;
	and.b32  	%r4, %r19, 7;
	setp.lt.u32 	%p5, %r19, 8;
	mov.f32 	%f69, 0f00000000;
	mov.b32 	%r39, 0;
	@%p5 bra 	$L__BB0_5;
	and.b32  	%r39, %r19, 2147483640;
	neg.s32 	%r37, %r39;
	shl.b32 	%r7, %r18, 3;
	mul.wide.u32 	%rd9, %r3, 4;
	add.s64 	%rd10, %rd9, %rd2;
	add.s64 	%rd52, %rd10, 16;
	mov.f32 	%f69, 0f00000000;
	mul.wide.s32 	%rd13, %r18, 4;
	mov.u32 	%r36, %r2;
$L__BB0_4:
	.pragma "nounroll";
	ld.global.f32 	%f17, [%rd52+-16];
	mul.wide.s32 	%rd11, %r36, 4;
	add.s64 	%rd12, %rd1, %rd11;
	ld.global.f32 	%f18, [%rd12];
	fma.rn.f32 	%f19, %f17, %f18, %f69;
	ld.global.f32 	%f20, [%rd52+-12];
	add.s64 	%rd14, %rd12, %rd13;
	ld.global.f32 	%f21, [%rd14];
	fma.rn.f32 	%f22, %f20, %f21, %f19;
	ld.global.f32 	%f23, [%rd52+-8];
	add.s64 	%rd15, %rd14, %rd13;
	ld.global.f32 	%f24, [%rd15];
	fma.rn.f32 	%f25, %f23, %f24, %f22;
	ld.global.f32 	%f26, [%rd52+-4];
	add.s64 	%rd16, %rd15, %rd13;
	ld.global.f32 	%f27, [%rd16];
	fma.rn.f32 	%f28, %f26, %f27, %f25;
	ld.global.f32 	%f29, [%rd52];
	add.s64 	%rd17, %rd16, %rd13;
	ld.global.f32 	%f30, [%rd17];
	fma.rn.f32 	%f31, %f29, %f30, %f28;
	ld.global.f32 	%f32, [%rd52+4];
	add.s64 	%rd18, %rd17, %rd13;
	ld.global.f32 	%f33, [%rd18];
	fma.rn.f32 	%f34, %f32, %f33, %f31;
	ld.global.f32 	%f35, [%rd52+8];
	add.s64 	%rd19, %rd18, %rd13;
	ld.global.f32 	%f36, [%rd19];
	fma.rn.f32 	%f37, %f35, %f36, %f34;
	ld.global.f32 	%f38, [%rd52+12];
	add.s64 	%rd20, %rd19, %rd13;
	ld.global.f32 	%f39, [%rd20];
	fma.rn.f32 	%f69, %f38, %f39, %f37;
	add.s32 	%r37, %r37, 8;
	add.s32 	%r36, %r36, %r7;
	add.s64 	%rd52, %rd52, 32;
	setp.ne.s32 	%p6, %r37, 0;
	@%p6 bra 	$L__BB0_4;
$L__BB0_5:
	setp.eq.s32 	%p7, %r4, 0;
	@%p7 bra 	$L__BB0_13;
	and.b32  	%r13, %r19, 3;
	setp.lt.u32 	%p8, %r4, 4;
	@%p8 bra 	$L__BB0_8;
	add.s32 	%r28, %r39, %r3;
	mul.wide.u32 	%rd21, %r28, 4;
	add.s64 	%rd22, %rd2, %rd21;
	ld.global.f32 	%f41, [%rd22];
	mad.lo.s32 	%r29, %r39, %r18, %r2;
	mul.wide.s32 	%rd23, %r29, 4;
	add.s64 	%rd24, %rd1, %rd23;
	ld.global.f32 	%f42, [%rd24];
	fma.rn.f32 	%f43, %f41, %f42, %f69;
	cvt.u64.u32 	%rd25, %r3;
	cvt.u64.u32 	%rd26, %r39;
	add.s64 	%rd27, %rd26, %rd25;
	shl.b64 	%rd28, %rd27, 2;
	add.s64 	%rd29, %rd2, %rd28;
	ld.global.f32 	%f44, [%rd29+4];
	mul.wide.s32 	%rd30, %r18, 4;
	add.s64 	%rd31, %rd24, %rd30;
	ld.global.f32 	%f45, [%rd31];
	fma.rn.f32 	%f46, %f44, %f45, %f43;
	ld.global.f32 	%f47, [%rd29+8];
	add.s64 	%rd32, %rd31, %rd30;
	ld.global.f32 	%f48, [%rd32];
	fma.rn.f32 	%f49, %f47, %f48, %f46;
	ld.global.f32 	%f50, [%rd29+12];
	add.s64 	%rd33, %rd32, %rd30;
	ld.global.f32 	%f51, [%rd33];
	fma.rn.f32 	%f69, %f50, %f51, %f49;
	add.s32 	%r39, %r39, 4;
$L__BB0_8:
	setp.eq.s32 	%p9, %r13, 0;
	@%p9 bra 	$L__BB0_13;
	setp.eq.s32 	%p10, %r13, 1;
	@%p10 bra 	$L__BB0_11;
	add.s32 	%r30, %r39, %r3;
	mul.wide.u32 	%rd34, %r30, 4;
	add.s64 	%rd35, %rd2, %rd34;
	ld.global.f32 	%f53, [%rd35];
	mad.lo.s32 	%r31, %r39, %r18, %r2;
	mul.wide.s32 	%rd36, %r31, 4;
	add.s64 	%rd37, %rd1, %rd36;
	ld.global.f32 	%f54, [%rd37];
	fma.rn.f32 	%f55, %f53, %f54, %f69;
	cvt.u64.u32 	%rd38, %r3;
	cvt.u64.u32 	%rd39, %r39;
	add.s64 	%rd40, %rd39, %rd38;
	shl.b64 	%rd41, %rd40, 2;
	add.s64 	%rd42, %rd2, %rd41;
	ld.global.f32 	%f56, [%rd42+4];
	mul.wide.s32 	%rd43, %r18, 4;
	add.s64 	%rd44, %rd37, %rd43;
	ld.global.f32 	%f57, [%rd44];
	fma.rn.f32 	%f69, %f56, %f57, %f55;
	add.s32 	%r39, %r39, 2;
$L__BB0_11:
	and.b32  	%r32, %r19, 1;
	setp.eq.b32 	%p11, %r32, 1;
	not.pred 	%p12, %p11;
	@%p12 bra 	$L__BB0_13;
	add.s32 	%r33, %r39, %r3;
	mul.wide.u32 	%rd45, %r33, 4;
	add.s64 	%rd46, %rd2, %rd45;
	ld.global.f32 	%f58, [%rd46];
	mad.lo.s32 	%r34, %r39, %r18, %r2;
	mul.wide.s32 	%rd47, %r34, 4;
	add.s64 	%rd48, %rd1, %rd47;
	ld.global.f32 	%f59, [%rd48];
	fma.rn.f32 	%f69, %f58, %f59, %f69;
$L__BB0_13:
	mad.lo.s32 	%r35, %r18, %r1, %r2;
	cvta.to.global.u64 	%rd49, %rd6;
	mul.wide.s32 	%rd50, %r35, 4;
	add.s64 	%rd51, %rd49, %rd50;
	ld.global.f32 	%f60, [%rd51];
	add.f32 	%f61, %f69, %f60;
	st.global.f32 	[%rd51], %f61;
$L__BB0_14:
	ret;

}


// ===== COMPILED SASS (sm_100) =====

	.target	sm_100

	.elftype	@"ET_EXEC"


//--------------------- .note.nv.tkinfo           --------------------------
	.section	.note.nv.tkinfo,"",@"SHT_NOTE"
	.sectionflags	@"SHF_NOTE_NV_TKINFO"
	.tkinfo
        /*0018*/ 	.word	0x00000002
        /*0030*/ 	.string	""
        /*0030*/ 	.string	"ptxas"
        /*0030*/ 	.string	"Cuda compilation tools, release 13.0, V13.0.88"
        /*0030*/ 	.string	"Build cuda_13.0.r13.0/compiler.36424714_0"
        /*0030*/ 	.string	"-arch sm_100 -m 64 "



//--------------------- .note.nv.cuinfo           --------------------------
	.section	.note.nv.cuinfo,"",@"SHT_NOTE"
	.sectionflags	@"SHF_NOTE_NV_CUINFO"
        /*0018*/ 	.short	0x0002
        /*001a*/ 	.short	0x0064
        /*001c*/ 	.short	0x0082
	.zero		2


//--------------------- .nv.info                  --------------------------
	.section	.nv.info,"",@"SHT_CUDA_INFO"
	.align	4


	//----- nvinfo : EIATTR_REGCOUNT
	.align		4
        /*0000*/ 	.byte	0x04, 0x2f
        /*0002*/ 	.short	(.L_1 - .L_0)
	.align		4
.L_0:
        /*0004*/ 	.word	index@(_Z12matmulKernelPfS_S_iii)
        /*0008*/ 	.word	0x00000020


	//----- nvinfo : EIATTR_FRAME_SIZE
	.align		4
.L_1:
        /*000c*/ 	.byte	0x04, 0x11
        /*000e*/ 	.short	(.L_3 - .L_2)
	.align		4
.L_2:
        /*0010*/ 	.word	index@(_Z12matmulKernelPfS_S_iii)
        /*0014*/ 	.word	0x00000000


	//----- nvinfo : EIATTR_MIN_STACK_SIZE
	.align		4
.L_3:
        /*0018*/ 	.byte	0x04, 0x12
        /*001a*/ 	.short	(.L_5 - .L_4)
	.align		4
.L_4:
        /*001c*/ 	.word	index@(_Z12matmulKernelPfS_S_iii)
        /*0020*/ 	.word	0x00000000
.L_5:


//--------------------- .nv.compat                --------------------------
	.section	.nv.compat,"",@"SHT_CUDA_COMPAT_INFO"
	.align	4
        /*0000*/ 	.byte	0x02, 0x09, 0x00, 0x00, 0x02, 0x02, 0x01, 0x00, 0x02, 0x05, 0x05, 0x00, 0x03, 0x07, 0x01, 0x01
        /*0010*/ 	.byte	0x02, 0x03, 0x00, 0x00, 0x02, 0x06, 0x01, 0x00, 0x04, 0x0b, 0x08, 0x00, 0x09, 0x00, 0x00, 0x00
        /*0020*/ 	.byte	0x00, 0x00, 0x00, 0x00


//--------------------- .nv.info._Z12matmulKernelPfS_S_iii --------------------------
	.section	.nv.info._Z12matmulKernelPfS_S_iii,"",@"SHT_CUDA_INFO"
	.sectionflags	@""
	.align	4


	//----- nvinfo : EIATTR_CUDA_API_VERSION
	.align		4
        /*0000*/ 	.byte	0x04, 0x37
        /*0002*/ 	.short	(.L_7 - .L_6)
.L_6:
        /*0004*/ 	.word	0x00000082


	//----- nvinfo : EIATTR_KPARAM_INFO
	.align		4
.L_7:
        /*0008*/ 	.byte	0x04, 0x17
        /*000a*/ 	.short	(.L_9 - .L_8)
.L_8:
        /*000c*/ 	.word	0x00000000
        /*0010*/ 	.short	0x0005
        /*0012*/ 	.short	0x0020
        /*0014*/ 	.byte	0x00, 0xf0, 0x11, 0x00


	//----- nvinfo : EIATTR_KPARAM_INFO
	.align		4
.L_9:
        /*0018*/ 	.byte	0x04, 0x17
        /*001a*/ 	.short	(.L_11 - .L_10)
.L_10:
        /*001c*/ 	.word	0x00000000
        /*0020*/ 	.short	0x0004
        /*0022*/ 	.short	0x001c
        /*0024*/ 	.byte	0x00, 0xf0, 0x11, 0x00


	//----- nvinfo : EIATTR_KPARAM_INFO
	.align		4
.L_11:
        /*0028*/ 	.byte	0x04, 0x17
        /*002a*/ 	.short	(.L_13 - .L_12)
.L_12:
        /*002c*/ 	.word	0x00000000
        /*0030*/ 	.short	0x0003
        /*0032*/ 	.short	0x0018
        /*0034*/ 	.byte	0x00, 0xf0, 0x11, 0x00


	//----- nvinfo : EIATTR_KPARAM_INFO
	.align		4
.L_13:
        /*0038*/ 	.byte	0x04, 0x17
        /*003a*/ 	.short	(.L_15 - .L_14)
.L_14:
        /*003c*/ 	.word	0x00000000
        /*0040*/ 	.short	0x0002
        /*0042*/ 	.short	0x0010
        /*0044*/ 	.byte	0x00, 0xf5, 0x21, 0x00


	//----- nvinfo : EIATTR_KPARAM_INFO
	.align		4
.L_15:
        /*0048*/ 	.byte	0x04, 0x17
        /*004a*/ 	.short	(.L_17 - .L_16)
.L_16:
        /*004c*/ 	.word	0x00000000
        /*0050*/ 	.short	0x0001
        /*0052*/ 	.short	0x0008
        /*0054*/ 	.byte	0x00, 0xf5, 0x21, 0x00


	//----- nvinfo : EIATTR_KPARAM_INFO
	.align		4
.L_17:
        /*0058*/ 	.byte	0x04, 0x17
        /*005a*/ 	.short	(.L_19 - .L_18)
.L_18:
        /*005c*/ 	.word	0x00000000
        /*0060*/ 	.short	0x0000
        /*0062*/ 	.short	0x0000
        /*0064*/ 	.byte	0x00, 0xf5, 0x21, 0x00


	//----- nvinfo : EIATTR_SPARSE_MMA_MASK
	.align		4
.L_19:
        /*0068*/ 	.byte	0x03, 0x50
        /*006a*/ 	.short	0x0000


	//----- nvinfo : EIATTR_MAXREG_COUNT
	.align		4
        /*006c*/ 	.byte	0x03, 0x1b
        /*006e*/ 	.short	0x00ff


	//----- nvinfo : EIATTR_MERCURY_ISA_VERSION
	.align		4
        /*0070*/ 	.byte	0x03, 0x5f
        /*0072*/ 	.short	0x0101


	//----- nvinfo : EIATTR_VRC_CTA_INIT_COUNT
	.align		4
        /*0074*/ 	.byte	0x02, 0x4a
	.zero		1
	.zero		1


	//----- nvinfo : EIATTR_EXIT_INSTR_OFFSETS
	.align		4
        /*0078*/ 	.byte	0x04, 0x1c
        /*007a*/ 	.short	(.L_21 - .L_20)


	//   ....[0]....
.L_20:
        /*007c*/ 	.word	0x000000c0


	//   ....[1]....
        /*0080*/ 	.word	0x00000900


	//----- nvinfo : EIATTR_CBANK_PARAM_SIZE
	.align		4
.L_21:
        /*0084*/ 	.byte	0x03, 0x19
        /*0086*/ 	.short	0x0024


	//----- nvinfo : EIATTR_PARAM_CBANK
	.align		4
        /*0088*/ 	.byte	0x04, 0x0a
        /*008a*/ 	.short	(.L_23 - .L_22)
	.align		4
.L_22:
        /*008c*/ 	.word	index@(.nv.constant0._Z12matmulKernelPfS_S_iii)
        /*0090*/ 	.short	0x0380
        /*0092*/ 	.short	0x0024


	//----- nvinfo : EIATTR_SW_WAR
	.align		4
.L_23:
        /*0094*/ 	.byte	0x04, 0x36
        /*0096*/ 	.short	(.L_25 - .L_24)
.L_24:
        /*0098*/ 	.word	0x00000008
.L_25:


//--------------------- .nv.callgraph             --------------------------
	.section	.nv.callgraph,"",@"SHT_CUDA_CALLGRAPH"
	.align	4
	.sectionentsize	8
	.align		4
        /*0000*/ 	.word	0x00000000
	.align		4
        /*0004*/ 	.word	0xffffffff
	.align		4
        /*0008*/ 	.word	0x00000000
	.align		4
        /*000c*/ 	.word	0xfffffffe
	.align		4
        /*0010*/ 	.word	0x00000000
	.align		4
        /*0014*/ 	.word	0xfffffffd
	.align		4
        /*0018*/ 	.word	0x00000000
	.align		4
        /*001c*/ 	.word	0xfffffffc


//--------------------- .text._Z12matmulKernelPfS_S_iii --------------------------
	.section	.text._Z12matmulKernelPfS_S_iii,"ax",@progbits
	.align	128
        .global         _Z12matmulKernelPfS_S_iii
        .type           _Z12matmulKernelPfS_S_iii,@function
        .size           _Z12matmulKernelPfS_S_iii,(.L_x_5 - _Z12matmulKernelPfS_S_iii)
        .other          _Z12matmulKernelPfS_S_iii,@"STO_CUDA_ENTRY STV_DEFAULT"
_Z12matmulKernelPfS_S_iii:
.text._Z12matmulKernelPfS_S_iii:
[----:B------:R-:W-:Y:S01]  /*0000*/  LDC R1, c[0x0][0x37c] ;  /* 0x0000df00ff017b82 */ /* 0x000fe20000000800 */
[----:B------:R-:W0:Y:S07]  /*0010*/  S2R R5, SR_TID.X ;  /* 0x0000000000057919 */ /* 0x000e2e0000002100 */
[----:B------:R-:W1:Y:S01]  /*0020*/  LDC R19, c[0x0][0x364] ;  /* 0x0000d900ff137b82 */ /* 0x000e620000000800 */
[----:B------:R-:W1:Y:S07]  /*0030*/  S2R R4, SR_TID.Y ;  /* 0x0000000000047919 */ /* 0x000e6e0000002200 */
[----:B------:R-:W0:Y:S08]  /*0040*/  S2UR UR5, SR_CTAID.X ;  /* 0x00000000000579c3 */ /* 0x000e300000002500 */
[----:B------:R-:W0:Y:S08]  /*0050*/  LDC R0, c[0x0][0x360] ;  /* 0x0000d800ff007b82 */ /* 0x000e300000000800 */
[----:B------:R-:W1:Y:S08]  /*0060*/  S2UR UR4, SR_CTAID.Y ;  /* 0x00000000000479c3 */ /* 0x000e700000002600 */
[----:B------:R-:W2:Y:S01]  /*0070*/  LDC.64 R2, c[0x0][0x398] ;  /* 0x0000e600ff027b82 */ /* 0x000ea20000000a00 */
[----:B0-----:R-:W-:-:S02]  /*0080*/  IMAD R0, R0, UR5, R5 ;  /* 0x0000000500007c24 */ /* 0x001fc4000f8e0205 */
[----:B-1----:R-:W-:-:S03]  /*0090*/  IMAD R19, R19, UR4, R4 ;  /* 0x0000000413137c24 */ /* 0x002fc6000f8e0204 */
[----:B--2---:R-:W-:-:S04]  /*00a0*/  ISETP.GE.AND P0, PT, R0, R3, PT ;  /* 0x000000030000720c */ /* 0x004fc80003f06270 */
[----:B------:R-:W-:-:S13]  /*00b0*/  ISETP.GE.OR P0, PT, R19, R2, P0 ;  /* 0x000000021300720c */ /* 0x000fda0000706670 */
[----:B------:R-:W-:Y:S05]  /*00c0*/  @P0 EXIT ;  /* 0x000000000000094d */ /* 0x000fea0003800000 */
[----:B------:R-:W0:Y:S01]  /*00d0*/  LDC R2, c[0x0][0x3a0] ;  /* 0x0000e800ff027b82 */ /* 0x000e220000000800 */
[----:B------:R-:W1:Y:S01]  /*00e0*/  LDCU.64 UR4, c[0x0][0x358] ;  /* 0x00006b00ff0477ac */ /* 0x000e620008000a00 */
[----:B------:R-:W-:Y:S01]  /*00f0*/  HFMA2 R24, -RZ, RZ, 0, 0 ;  /* 0x00000000ff187431 */ /* 0x000fe200000001ff */
[----:B0-----:R-:W-:-:S13]  /*0100*/  ISETP.GE.AND P0, PT, R2, 0x1, PT ;  /* 0x000000010200780c */ /* 0x001fda0003f06270 */
[----:B-1----:R-:W-:Y:S05]  /*0110*/  @!P0 BRA `(.L_x_0) ;  /* 0x0000000400e08947 */ /* 0x002fea0003800000 */
[C---:B------:R-:W-:Y:S01]  /*0120*/  ISETP.GE.U32.AND P1, PT, R2.reuse, 0x8, PT ;  /* 0x000000080200780c */ /* 0x040fe20003f26070 */
[----:B------:R-:W-:Y:S01]  /*0130*/  IMAD R20, R19, R2, RZ ;  /* 0x0000000213147224 */ /* 0x000fe200078e02ff */
[----:B------:R-:W-:Y:S02]  /*0140*/  LOP3.LUT R27, R2, 0x7, RZ, 0xc0, !PT ;  /* 0x00000007021b7812 */ /* 0x000fe400078ec0ff */
[----:B------:R-:W-:Y:S02]  /*0150*/  MOV R24, RZ ;  /* 0x000000ff00187202 */ /* 0x000fe40000000f00 */
[----:B------:R-:W-:Y:S02]  /*0160*/  ISETP.NE.AND P0, PT, R27, RZ, PT ;  /* 0x000000ff1b00720c */ /* 0x000fe40003f05270 */
[----:B------:R-:W-:-:S05]  /*0170*/  MOV R21, RZ ;  /* 0x000000ff00157202 */ /* 0x000fca0000000f00 */
[----:B------:R-:W-:Y:S06]  /*0180*/  @!P1 BRA `(.L_x_1) ;  /* 0x0000000000c49947 */ /* 0x000fec0003800000 */
[----:B------:R-:W0:Y:S01]  /*0190*/  LDC.64 R4, c[0x0][0x380] ;  /* 0x0000e000ff047b82 */ /* 0x000e220000000a00 */
[----:B------:R-:W-:Y:S02]  /*01a0*/  LOP3.LUT R21, R2, 0x7ffffff8, RZ, 0xc0, !PT ;  /* 0x7ffffff802157812 */ /* 0x000fe400078ec0ff */
[----:B------:R-:W-:Y:S02]  /*01b0*/  MOV R24, RZ ;  /* 0x000000ff00187202 */ /* 0x000fe40000000f00 */
[----:B------:R-:W-:Y:S02]  /*01c0*/  MOV R18, R0 ;  /* 0x0000000000127202 */ /* 0x000fe40000000f00 */
[----:B------:R-:W-:Y:S01]  /*01d0*/  IADD3 R22, PT, PT, -R21, RZ, RZ ;  /* 0x000000ff15167210 */ /* 0x000fe20007ffe1ff */
[----:B0-----:R-:W-:-:S03]  /*01e0*/  IMAD.WIDE.U32 R4, R20, 0x4, R4 ;  /* 0x0000000414047825 */ /* 0x001fc600078e0004 */
[----:B------:R-:W-:-:S04]  /*01f0*/  IADD3 R6, P1, PT, R4, 0x10, RZ ;  /* 0x0000001004067810 */ /* 0x000fc80007f3e0ff */
[----:B------:R-:W-:-:S09]  /*0200*/  IADD3.X R7, PT, PT, RZ, R5, RZ, P1, !PT ;  /* 0x00000005ff077210 */ /* 0x000fd20000ffe4ff */
.L_x_2:
[----:B------:R-:W0:Y:S01]  /*0210*/  LDC.64 R16, c[0x0][0x388] ;  /* 0x0000e200ff107b82 */ /* 0x000e220000000a00 */
[----:B------:R-:W-:Y:S02]  /*0220*/  MOV R4, R6 ;  /* 0x0000000600047202 */ /* 0x000fe40000000f00 */
[----:B------:R-:W-:-:S05]  /*0230*/  MOV R5, R7 ;  /* 0x0000000700057202 */ /* 0x000fca0000000f00 */
[----:B------:R-:W2:Y:S04]  /*0240*/  LDG.E R25, desc[UR4][R4.64+-0x10] ;  /* 0xfffff00404197981 */ /* 0x000ea8000c1e1900 */
[----:B------:R-:W3:Y:S04]  /*0250*/  LDG.E R23, desc[UR4][R4.64+-0xc] ;  /* 0xfffff40404177981 */ /* 0x000ee8000c1e1900 */
[----:B------:R-:W4:Y:S04]  /*0260*/  LDG.E R29, desc[UR4][R4.64+-0x8] ;  /* 0xfffff804041d7981 */ /* 0x000f28000c1e1900 */
[----:B------:R-:W5:Y:S01]  /*0270*/  LDG.E R28, desc[UR4][R4.64+-0x4] ;  /* 0xfffffc04041c7981 */ /* 0x000f62000c1e1900 */
[----:B0-----:R-:W-:-:S05]  /*0280*/  IMAD.WIDE R16, R18, 0x4, R16 ;  /* 0x0000000412107825 */ /* 0x001fca00078e0210 */
[----:B------:R0:W2:Y:S01]  /*0290*/  LDG.E R26, desc[UR4][R16.64] ;  /* 0x00000004101a7981 */ /* 0x0000a2000c1e1900 */
[----:B------:R-:W-:-:S04]  /*02a0*/  IMAD.WIDE R14, R3, 0x4, R16 ;  /* 0x00000004030e7825 */ /* 0x000fc800078e0210 */
[C---:B------:R-:W-:Y:S02]  /*02b0*/  IMAD.WIDE R6, R3.reuse, 0x4, R14 ;  /* 0x0000000403067825 */ /* 0x040fe400078e020e */
[----:B------:R-:W3:Y:S02]  /*02c0*/  LDG.E R14, desc[UR4][R14.64] ;  /* 0x000000040e0e7981 */ /* 0x000ee4000c1e1900 */
[C---:B------:R-:W-:Y:S02]  /*02d0*/  IMAD.WIDE R10, R3.reuse, 0x4, R6 ;  /* 0x00000004030a7825 */ /* 0x040fe400078e0206 */
[----:B------:R-:W4:Y:S02]  /*02e0*/  LDG.E R6, desc[UR4][R6.64] ;  /* 0x0000000406067981 */ /* 0x000f24000c1e1900 */
[C---:B------:R-:W-:Y:S02]  /*02f0*/  IMAD.WIDE R8, R3.reuse, 0x4, R10 ;  /* 0x0000000403087825 */ /* 0x040fe400078e020a */
[----:B------:R-:W5:Y:S02]  /*0300*/  LDG.E R10, desc[UR4][R10.64] ;  /* 0x000000040a0a7981 */ /* 0x000f64000c1e1900 */
[----:B------:R-:W-:-:S02]  /*0310*/  IMAD.WIDE R12, R3, 0x4, R8 ;  /* 0x00000004030c7825 */ /* 0x000fc400078e0208 */
[----:B------:R-:W5:Y:S04]  /*0320*/  LDG.E R7, desc[UR4][R4.64] ;  /* 0x0000000404077981 */ /* 0x000f68000c1e1900 */
[----:B------:R-:W5:Y:S01]  /*0330*/  LDG.E R8, desc[UR4][R8.64] ;  /* 0x0000000408087981 */ /* 0x000f62000c1e1900 */
[----:B0-----:R-:W-:-:S03]  /*0340*/  IMAD.WIDE R16, R3, 0x4, R12 ;  /* 0x0000000403107825 */ /* 0x001fc600078e020c */
[----:B------:R-:W5:Y:S04]  /*0350*/  LDG.E R12, desc[UR4][R12.64] ;  /* 0x000000040c0c7981 */ /* 0x000f68000c1e1900 */
[----:B------:R-:W5:Y:S04]  /*0360*/  LDG.E R15, desc[UR4][R16.64] ;  /* 0x00000004100f7981 */ /* 0x000f68000c1e1900 */
[----:B------:R-:W5:Y:S04]  /*0370*/  LDG.E R9, desc[UR4][R4.64+0x4] ;  /* 0x0000040404097981 */ /* 0x000f68000c1e1900 */
[----:B------:R-:W5:Y:S01]  /*0380*/  LDG.E R11, desc[UR4][R4.64+0xc] ;  /* 0x00000c04040b7981 */ /* 0x000f62000c1e1900 */
[----:B--2---:R-:W-:Y:S01]  /*0390*/  FFMA R26, R25, R26, R24 ;  /* 0x0000001a191a7223 */ /* 0x004fe20000000018 */
[----:B------:R-:W-:-:S02]  /*03a0*/  IMAD.WIDE R24, R3, 0x4, R16 ;  /* 0x0000000403187825 */ /* 0x000fc400078e0210 */
[----:B------:R-:W2:Y:S04]  /*03b0*/  LDG.E R16, desc[UR4][R4.64+0x8] ;  /* 0x0000080404107981 */ /* 0x000ea8000c1e1900 */
[----:B------:R-:W2:Y:S01]  /*03c0*/  LDG.E R24, desc[UR4][R24.64] ;  /* 0x0000000418187981 */ /* 0x000ea2000c1e1900 */
[----:B---3--:R-:W-:Y:S01]  /*03d0*/  FFMA R14, R23, R14, R26 ;  /* 0x0000000e170e7223 */ /* 0x008fe2000000001a */
[----:B------:R-:W-:-:S03]  /*03e0*/  IADD3 R22, PT, PT, R22, 0x8, RZ ;  /* 0x0000000816167810 */ /* 0x000fc60007ffe0ff */
[----:B----4-:R-:W-:Y:S01]  /*03f0*/  FFMA R29, R29, R6, R14 ;  /* 0x000000061d1d7223 */ /* 0x010fe2000000000e */
[----:B------:R-:W-:-:S03]  /*0400*/  ISETP.NE.AND P1, PT, R22, RZ, PT ;  /* 0x000000ff1600720c */ /* 0x000fc60003f25270 */
[----:B-----5:R-:W-:Y:S01]  /*0410*/  FFMA R10, R28, R10, R29 ;  /* 0x0000000a1c0a7223 */ /* 0x020fe2000000001d */
[----:B------:R-:W-:-:S03]  /*0420*/  IADD3 R6, P2, PT, R4, 0x20, RZ ;  /* 0x0000002004067810 */ /* 0x000fc60007f5e0ff */
[----:B------:R-:W-:Y:S01]  /*0430*/  FFMA R8, R7, R8, R10 ;  /* 0x0000000807087223 */ /* 0x000fe2000000000a */
[----:B------:R-:W-:Y:S02]  /*0440*/  IADD3.X R7, PT, PT, RZ, R5, RZ, P2, !PT ;  /* 0x00000005ff077210 */ /* 0x000fe400017fe4ff */
[----:B------:R-:W-:Y:S01]  /*0450*/  LEA R18, R3, R18, 0x3 ;  /* 0x0000001203127211 */ /* 0x000fe200078e18ff */
[----:B------:R-:W-:-:S04]  /*0460*/  FFMA R9, R9, R12, R8 ;  /* 0x0000000c09097223 */ /* 0x000fc80000000008 */
[----:B--2---:R-:W-:-:S04]  /*0470*/  FFMA R16, R16, R15, R9 ;  /* 0x0000000f10107223 */ /* 0x004fc80000000009 */
[----:B------:R-:W-:Y:S01]  /*0480*/  FFMA R24, R11, R24, R16 ;  /* 0x000000180b187223 */ /* 0x000fe20000000010 */
[----:B------:R-:W-:Y:S06]  /*0490*/  @P1 BRA `(.L_x_2) ;  /* 0xfffffffc005c1947 */ /* 0x000fec000383ffff */
.L_x_1:
[----:B------:R-:W-:Y:S05]  /*04a0*/  @!P0 BRA `(.L_x_0) ;  /* 0x0000000000fc8947 */ /* 0x000fea0003800000 */
[----:B------:R-:W-:Y:S02]  /*04b0*/  ISETP.GE.U32.AND P1, PT, R27, 0x4, PT ;  /* 0x000000041b00780c */ /* 0x000fe40003f26070 */
[----:B------:R-:W-:-:S04]  /*04c0*/  LOP3.LUT R16, R2, 0x3, RZ, 0xc0, !PT ;  /* 0x0000000302107812 */ /* 0x000fc800078ec0ff */
[----:B------:R-:W-:-:S07]  /*04d0*/  ISETP.NE.AND P0, PT, R16, RZ, PT ;  /* 0x000000ff1000720c */ /* 0x000fce0003f05270 */
[----:B------:R-:W-:Y:S06]  /*04e0*/  @!P1 BRA `(.L_x_3) ;  /* 0x00000000006c9947 */ /* 0x000fec0003800000 */
[----:B------:R-:W0:Y:S01]  /*04f0*/  LDC.64 R6, c[0x0][0x388] ;  /* 0x0000e200ff067b82 */ /* 0x000e220000000a00 */
[----:B------:R-:W1:Y:S01]  /*0500*/  LDCU.64 UR6, c[0x0][0x380] ;  /* 0x00007000ff0677ac */ /* 0x000e620008000a00 */
[----:B------:R-:W-:Y:S01]  /*0510*/  IMAD R9, R21, R3, R0 ;  /* 0x0000000315097224 */ /* 0x000fe200078e0200 */
[CC--:B------:R-:W-:Y:S02]  /*0520*/  IADD3 R5, PT, PT, R20.reuse, R21.reuse, RZ ;  /* 0x0000001514057210 */ /* 0x0c0fe40007ffe0ff */
[----:B------:R-:W-:-:S03]  /*0530*/  IADD3 R10, P1, PT, R20, R21, RZ ;  /* 0x00000015140a7210 */ /* 0x000fc60007f3e0ff */
[----:B------:R-:W2:Y:S01]  /*0540*/  LDC.64 R14, c[0x0][0x380] ;  /* 0x0000e000ff0e7b82 */ /* 0x000ea20000000a00 */
[----:B0-----:R-:W-:-:S04]  /*0550*/  IMAD.WIDE R6, R9, 0x4, R6 ;  /* 0x0000000409067825 */ /* 0x001fc800078e0206 */
[----:B------:R-:W-:Y:S02]  /*0560*/  IMAD.WIDE R8, R3, 0x4, R6 ;  /* 0x0000000403087825 */ /* 0x000fe400078e0206 */
[----:B------:R-:W3:Y:S02]  /*0570*/  LDG.E R6, desc[UR4][R6.64] ;  /* 0x0000000406067981 */ /* 0x000ee4000c1e1900 */
[----:B--2---:R-:W-:Y:S01]  /*0580*/  IMAD.WIDE.U32 R14, R5, 0x4, R14 ;  /* 0x00000004050e7825 */ /* 0x004fe200078e000e */
[----:B------:R-:W-:Y:S02]  /*0590*/  IADD3.X R5, PT, PT, RZ, RZ, RZ, P1, !PT ;  /* 0x000000ffff057210 */ /* 0x000fe40000ffe4ff */
[----:B-1----:R-:W-:-:S03]  /*05a0*/  LEA R4, P1, R10, UR6, 0x2 ;  /* 0x000000060a047c11 */ /* 0x002fc6000f8210ff */
[----:B------:R-:W3:Y:S01]  /*05b0*/  LDG.E R15, desc[UR4][R14.64] ;  /* 0x000000040e0f7981 */ /* 0x000ee2000c1e1900 */
[----:B------:R-:W-:Y:S01]  /*05c0*/  LEA.HI.X R5, R10, UR7, R5, 0x2, P1 ;  /* 0x000000070a057c11 */ /* 0x000fe200088f1405 */
[C---:B------:R-:W-:Y:S02]  /*05d0*/  IMAD.WIDE R10, R3.reuse, 0x4, R8 ;  /* 0x00000004030a7825 */ /* 0x040fe400078e0208 */
[----:B------:R-:W2:Y:S04]  /*05e0*/  LDG.E R8, desc[UR4][R8.64] ;  /* 0x0000000408087981 */ /* 0x000ea8000c1e1900 */
[----:B------:R-:W2:Y:S01]  /*05f0*/  LDG.E R17, desc[UR4][R4.64+0x4] ;  /* 0x0000040404117981 */ /* 0x000ea2000c1e1900 */
[----:B------:R-:W-:-:S03]  /*0600*/  IMAD.WIDE R12, R3, 0x4, R10 ;  /* 0x00000004030c7825 */ /* 0x000fc600078e020a */
[----:B------:R-:W4:Y:S04]  /*0610*/  LDG.E R22, desc[UR4][R10.64] ;  /* 0x000000040a167981 */ /* 0x000f28000c1e1900 */
[----:B------:R-:W4:Y:S04]  /*0620*/  LDG.E R18, desc[UR4][R4.64+0x8] ;  /* 0x0000080404127981 */ /* 0x000f28000c1e1900 */
[----:B------:R-:W5:Y:S04]  /*0630*/  LDG.E R26, desc[UR4][R4.64+0xc] ;  /* 0x00000c04041a7981 */ /* 0x000f68000c1e1900 */
[----:B------:R-:W5:Y:S01]  /*0640*/  LDG.E R12, desc[UR4][R12.64] ;  /* 0x000000040c0c7981 */ /* 0x000f62000c1e1900 */
[----:B------:R-:W-:Y:S01]  /*0650*/  IADD3 R21, PT, PT, R21, 0x4, RZ ;  /* 0x0000000415157810 */ /* 0x000fe20007ffe0ff */
[----:B---3--:R-:W-:-:S04]  /*0660*/  FFMA R24, R15, R6, R24 ;  /* 0x000000060f187223 */ /* 0x008fc80000000018 */
[----:B--2---:R-:W-:-:S04]  /*0670*/  FFMA R17, R17, R8, R24 ;  /* 0x0000000811117223 */ /* 0x004fc80000000018 */
[----:B----4-:R-:W-:-:S04]  /*0680*/  FFMA R17, R18, R22, R17 ;  /* 0x0000001612117223 */ /* 0x010fc80000000011 */
[----:B-----5:R-:W-:-:S07]  /*0690*/  FFMA R24, R26, R12, R17 ;  /* 0x0000000c1a187223 */ /* 0x020fce0000000011 */
.L_x_3:
[----:B------:R-:W-:Y:S05]  /*06a0*/  @!P0 BRA `(.L_x_0) ;  /* 0x00000000007c8947 */ /* 0x000fea0003800000 */
[----:B------:R-:W-:Y:S01]  /*06b0*/  ISETP.NE.AND P1, PT, R16, 0x1, PT ;  /* 0x000000011000780c */ /* 0x000fe20003f25270 */
[----:B------:R-:W0:Y:S01]  /*06c0*/  LDC.64 R12, c[0x0][0x380] ;  /* 0x0000e000ff0c7b82 */ /* 0x000e220000000a00 */
[----:B------:R-:W-:-:S04]  /*06d0*/  LOP3.LUT R2, R2, 0x1, RZ, 0xc0, !PT ;  /* 0x0000000102027812 */ /* 0x000fc800078ec0ff */
[----:B------:R-:W-:-:S03]  /*06e0*/  ISETP.NE.U32.AND P0, PT, R2, 0x1, PT ;  /* 0x000000010200780c */ /* 0x000fc60003f05070 */
[----:B------:R-:W1:Y:S04]  /*06f0*/  LDC.64 R10, c[0x0][0x388] ;  /* 0x0000e200ff0a7b82 */ /* 0x000e680000000a00 */
[CC--:B------:R-:W-:Y:S02]  /*0700*/  @P1 IADD3 R15, PT, PT, R20.reuse, R21.reuse, RZ ;  /* 0x00000015140f1210 */ /* 0x0c0fe40007ffe0ff */
[----:B------:R-:W-:Y:S02]  /*0710*/  @P1 IADD3 R2, P2, PT, R20, R21, RZ ;  /* 0x0000001514021210 */ /* 0x000fe40007f5e0ff */
[----:B------:R-:W2:Y:S02]  /*0720*/  @P1 LDC.64 R4, c[0x0][0x380] ;  /* 0x0000e000ff041b82 */ /* 0x000ea40000000a00 */
[----:B------:R-:W-:-:S06]  /*0730*/  @P1 IADD3.X R14, PT, PT, RZ, RZ, RZ, P2, !PT ;  /* 0x000000ffff0e1210 */ /* 0x000fcc00017fe4ff */
[----:B------:R-:W3:Y:S01]  /*0740*/  LDC.64 R6, c[0x0][0x380] ;  /* 0x0000e000ff067b82 */ /* 0x000ee20000000a00 */
[----:B0-----:R-:W-:-:S04]  /*0750*/  @P1 IMAD.WIDE.U32 R12, R15, 0x4, R12 ;  /* 0x000000040f0c1825 */ /* 0x001fc800078e000c */
[C---:B------:R-:W-:Y:S01]  /*0760*/  @P1 IMAD R15, R21.reuse, R3, R0 ;  /* 0x00000003150f1224 */ /* 0x040fe200078e0200 */
[----:B------:R-:W-:Y:S01]  /*0770*/  @P1 IADD3 R21, PT, PT, R21, 0x2, RZ ;  /* 0x0000000215151810 */ /* 0x000fe20007ffe0ff */
[----:B------:R-:W4:Y:S01]  /*0780*/  @P1 LDG.E R13, desc[UR4][R12.64] ;  /* 0x000000040c0d1981 */ /* 0x000f22000c1e1900 */
[----:B------:R-:W0:Y:S01]  /*0790*/  LDC.64 R8, c[0x0][0x388] ;  /* 0x0000e200ff087b82 */ /* 0x000e220000000a00 */
[----:B-1----:R-:W-:Y:S01]  /*07a0*/  @P1 IMAD.WIDE R10, R15, 0x4, R10 ;  /* 0x000000040f0a1825 */ /* 0x002fe200078e020a */
[----:B------:R-:W-:Y:S02]  /*07b0*/  @!P0 IADD3 R17, PT, PT, R20, R21, RZ ;  /* 0x0000001514118210 */ /* 0x000fe40007ffe0ff */
[----:B--2---:R-:W-:Y:S01]  /*07c0*/  @P1 LEA R4, P2, R2, R4, 0x2 ;  /* 0x0000000402041211 */ /* 0x004fe200078410ff */
[----:B------:R-:W-:-:S03]  /*07d0*/  @!P0 IMAD R21, R21, R3, R0 ;  /* 0x0000000315158224 */ /* 0x000fc600078e0200 */
[----:B------:R-:W-:Y:S01]  /*07e0*/  @P1 LEA.HI.X R5, R2, R5, R14, 0x2, P2 ;  /* 0x0000000502051211 */ /* 0x000fe200010f140e */
[----:B------:R-:W-:Y:S01]  /*07f0*/  @P1 IMAD.WIDE R14, R3, 0x4, R10 ;  /* 0x00000004030e1825 */ /* 0x000fe200078e020a */
[----:B------:R-:W4:Y:S03]  /*0800*/  @P1 LDG.E R2, desc[UR4][R10.64] ;  /* 0x000000040a021981 */ /* 0x000f26000c1e1900 */
[----:B---3--:R-:W-:Y:S01]  /*0810*/  @!P0 IMAD.WIDE.U32 R6, R17, 0x4, R6 ;  /* 0x0000000411068825 */ /* 0x008fe200078e0006 */
[----:B------:R-:W2:Y:S04]  /*0820*/  @P1 LDG.E R5, desc[UR4][R4.64+0x4] ;  /* 0x0000040404051981 */ /* 0x000ea8000c1e1900 */
[----:B------:R-:W2:Y:S01]  /*0830*/  @P1 LDG.E R14, desc[UR4][R14.64] ;  /* 0x000000040e0e1981 */ /* 0x000ea2000c1e1900 */
[----:B0-----:R-:W-:-:S03]  /*0840*/  @!P0 IMAD.WIDE R8, R21, 0x4, R8 ;  /* 0x0000000415088825 */ /* 0x001fc600078e0208 */
[----:B------:R-:W3:Y:S04]  /*0850*/  @!P0 LDG.E R7, desc[UR4][R6.64] ;  /* 0x0000000406078981 */ /* 0x000ee8000c1e1900 */
[----:B------:R-:W3:Y:S01]  /*0860*/  @!P0 LDG.E R8, desc[UR4][R8.64] ;  /* 0x0000000408088981 */ /* 0x000ee2000c1e1900 */
[----:B----4-:R-:W-:-:S04]  /*0870*/  @P1 FFMA R2, R13, R2, R24 ;  /* 0x000000020d021223 */ /* 0x010fc80000000018 */
[----:B--2---:R-:W-:-:S04]  /*0880*/  @P1 FFMA R24, R5, R14, R2 ;  /* 0x0000000e05181223 */ /* 0x004fc80000000002 */
[----:B---3--:R-:W-:-:S07]  /*0890*/  @!P0 FFMA R24, R7, R8, R24 ;  /* 0x0000000807188223 */ /* 0x008fce0000000018 */
.L_x_0:
[----:B------:R-:W0:Y:S01]  /*08a0*/  LDC.64 R4, c[0x0][0x390] ;  /* 0x0000e400ff047b82 */ /* 0x000e220000000a00 */
[----:B------:R-:W-:-:S04]  /*08b0*/  IMAD R3, R19, R3, R0 ;  /* 0x0000000313037224 */ /* 0x000fc800078e0200 */
[----:B0-----:R-:W-:-:S05]  /*08c0*/  IMAD.WIDE R2, R3, 0x4, R4 ;  /* 0x0000000403027825 */ /* 0x001fca00078e0204 */
[----:B------:R-:W2:Y:S02]  /*08d0*/  LDG.E R5, desc[UR4][R2.64] ;  /* 0x0000000402057981 */ /* 0x000ea4000c1e1900 */
[----:B--2---:R-:W-:-:S05]  /*08e0*/  FADD R5, R5, R24 ;  /* 0x0000001805057221 */ /* 0x004fca0000000000 */
[----:B------:R-:W-:Y:S01]  /*08f0*/  STG.E desc[UR4][R2.64], R5 ;  /* 0x0000000502007986 */ /* 0x000fe2000c101904 */
[----:B------:R-:W-:Y:S05]  /*0900*/  EXIT ;  /* 0x000000000000794d */ /* 0x000fea0003800000 */
.L_x_4:
[----:B------:R-:W-:-:S00]  /*0910*/  BRA `(.L_x_4) ;  /* 0xfffffffc00fc7947 */ /* 0x000fc0000383ffff */
[----:B------:R-:W-:-:S00]  /*0920*/  NOP ;  /* 0x0000000000007918 */ /* 0x000fc00000000000 */
        /* <DEDUP_REMOVED lines=13> */
.L_x_5:


//--------------------- .nv.shared.reserved.0     --------------------------
	.section	.nv.shared.reserved.0,"aw",@nobits
	.weak		__nv_reservedSMEM_offset_0_alias
	.size		__nv_reservedSMEM_offset_0_alias, 0, 64
	.other		__nv_reservedSMEM_offset_0_alias,@"STO_CUDA_RESERVED_SHARED STV_DEFAULT"
__nv_reservedSMEM_offset_0_alias:
	.zero		0
	.zero		64


//--------------------- .nv.constant0._Z12matmulKernelPfS_S_iii --------------------------
	.section	.nv.constant0._Z12matmulKernelPfS_S_iii,"a",@progbits
	.sectionflags	@""
	.align	4
.nv.constant0._Z12matmulKernelPfS_S_iii:
	.zero		932


//--------------------- SYMBOLS --------------------------

	.type		.nv.reservedSmem.offset0,@object
	.size		.nv.reservedSmem.offset0,0x4
